def gluon_mma(
    a_ptr,
    b_ptr,
    c_ptr,
    M: gl.constexpr,
    N: gl.constexpr,
    K: gl.constexpr,
    BLK_A: gl.constexpr,
    BLK_B: gl.constexpr,
    SHARED_A: gl.constexpr,
    SHARED_B: gl.constexpr,
    ACC_LAYOUT: gl.constexpr,
    TMEM_LAYOUT: gl.constexpr,
    USE_TCGEN05: gl.constexpr,
    IS_ASYNC: gl.constexpr,
):
    offs_m = gl.arange(0, M, layout=gl.SliceLayout(1, BLK_A))
    offs_ka = gl.arange(0, K, layout=gl.SliceLayout(0, BLK_A))
    offs_kb = gl.arange(0, K, layout=gl.SliceLayout(1, BLK_B))
    offs_n = gl.arange(0, N, layout=gl.SliceLayout(0, BLK_B))
    a = gl.load(a_ptr + offs_m[:, None] * K + offs_ka[None, :])
    b = gl.load(b_ptr + offs_kb[:, None] * N + offs_n[None, :])
    a_smem = gl.allocate_shared_memory(a.dtype, [M, K], SHARED_A, a)
    b_smem = gl.allocate_shared_memory(b.dtype, [K, N], SHARED_B, b)

    if USE_TCGEN05:
        fence_async_shared()
        bar = gl.allocate_shared_memory(gl.int64, [1], mbarrier.MBarrierLayout())
        mbarrier.init(bar, count=1)
        acc_tmem = allocate_tensor_memory(gl.float32, [M, N], TMEM_LAYOUT)
        tcgen05_mma(a_smem, b_smem, acc_tmem, use_acc=False)
        tcgen05_commit(bar)
        mbarrier.wait(bar, phase=0)
        mbarrier.invalidate(bar)
        acc = acc_tmem.load(ACC_LAYOUT)
    else:
        acc = gl.zeros([M, N], dtype=gl.float32, layout=ACC_LAYOUT)
        acc = hopper.warpgroup_mma(a_smem, b_smem, acc, is_async=IS_ASYNC)
        if IS_ASYNC:
            acc = hopper.warpgroup_mma_wait(num_outstanding=0, deps=[acc])

    out_layout: gl.constexpr = gl.BlockedLayout(
        [1, 1], [1, 32], [gl.num_warps(), 1], [1, 0]
    )
    acc = gl.convert_layout(acc, out_layout)
    offs_cm = gl.arange(0, M, layout=gl.SliceLayout(1, out_layout))
    offs_cn = gl.arange(0, N, layout=gl.SliceLayout(0, out_layout))
    gl.store(c_ptr + offs_cm[:, None] * N + offs_cn[None, :], acc)

# config = {"BLOCK_K": 16, "BLOCK_M": 64, "BLOCK_N": 128, "arch": "sm_90", "dtype": "bf16", "is_async": 1, "num_warps": 8}
# arch = sm_90


// ===== COMPILED SASS (sm_90a) =====

	.target	sm_90a

	.elftype	@"ET_EXEC"


//--------------------- .note.nv.tkinfo           --------------------------
	.section	.note.nv.tkinfo,"",@"SHT_NOTE"
	.sectionflags	@"SHF_NOTE_NV_TKINFO"
	.tkinfo
        /*0018*/ 	.word	0x00000002
        /*0030*/ 	.string	""
        /*0030*/ 	.string	"ptxas"
        /*0030*/ 	.string	"Cuda compilation tools, release 13.0, V13.0.88"
        /*0030*/ 	.string	"Build cuda_13.0.r13.0/compiler.36424714_0"
        /*0030*/ 	.string	"-v  -suppress-debug-info  -lineinfo  -arch sm_90a "



//--------------------- .note.nv.cuinfo           --------------------------
	.section	.note.nv.cuinfo,"",@"SHT_NOTE"
	.sectionflags	@"SHF_NOTE_NV_CUINFO"
        /*0018*/ 	.short	0x0002
        /*001a*/ 	.short	0x005a
        /*001c*/ 	.short	0x0082
	.zero		2


//--------------------- .nv.info                  --------------------------
	.section	.nv.info,"",@"SHT_CUDA_INFO"
	.align	4


	//----- nvinfo : EIATTR_REGCOUNT
	.align		4
        /*0000*/ 	.byte	0x04, 0x2f
        /*0002*/ 	.short	(.L_1 - .L_0)
	.align		4
.L_0:
        /*0004*/ 	.word	index@(gluon_mma)
        /*0008*/ 	.word	0x00000064


	//----- nvinfo : EIATTR_FRAME_SIZE
	.align		4
.L_1:
        /*000c*/ 	.byte	0x04, 0x11
        /*000e*/ 	.short	(.L_3 - .L_2)
	.align		4
.L_2:
        /*0010*/ 	.word	index@(gluon_mma)
        /*0014*/ 	.word	0x00000000


	//----- nvinfo : EIATTR_MIN_STACK_SIZE
	.align		4
.L_3:
        /*0018*/ 	.byte	0x04, 0x12
        /*001a*/ 	.short	(.L_5 - .L_4)
	.align		4
.L_4:
        /*001c*/ 	.word	index@(gluon_mma)
        /*0020*/ 	.word	0x00000000
.L_5:


//--------------------- .nv.compat                --------------------------
	.section	.nv.compat,"",@"SHT_CUDA_COMPAT_INFO"
	.align	4
        /*0000*/ 	.byte	0x02, 0x09, 0x01, 0x00, 0x02, 0x02, 0x04, 0x00, 0x02, 0x05, 0x05, 0x00, 0x03, 0x07, 0x01, 0x01
        /*0010*/ 	.byte	0x02, 0x03, 0x00, 0x00, 0x02, 0x06, 0x01, 0x00, 0x04, 0x0b, 0x08, 0x00, 0x00, 0x00, 0x00, 0x00
        /*0020*/ 	.byte	0x00, 0x00, 0x00, 0x00


//--------------------- .nv.info.gluon_mma        --------------------------
	.section	.nv.info.gluon_mma,"",@"SHT_CUDA_INFO"
	.sectionflags	@""
	.align	4


	//----- nvinfo : EIATTR_CUDA_API_VERSION
	.align		4
        /*0000*/ 	.byte	0x04, 0x37
        /*0002*/ 	.short	(.L_7 - .L_6)
.L_6:
        /*0004*/ 	.word	0x00000082


	//----- nvinfo : EIATTR_KPARAM_INFO
	.align		4
.L_7:
        /*0008*/ 	.byte	0x04, 0x17
        /*000a*/ 	.short	(.L_9 - .L_8)
.L_8:
        /*000c*/ 	.word	0x00000000
        /*0010*/ 	.short	0x0004
        /*0012*/ 	.short	0x0020
        /*0014*/ 	.byte	0x00, 0xf4, 0x21, 0x00


	//----- nvinfo : EIATTR_KPARAM_INFO
	.align		4
.L_9:
        /*0018*/ 	.byte	0x04, 0x17
        /*001a*/ 	.short	(.L_11 - .L_10)
.L_10:
        /*001c*/ 	.word	0x00000000
        /*0020*/ 	.short	0x0003
        /*0022*/ 	.short	0x0018
        /*0024*/ 	.byte	0x00, 0xf4, 0x21, 0x00


	//----- nvinfo : EIATTR_KPARAM_INFO
	.align		4
.L_11:
        /*0028*/ 	.byte	0x04, 0x17
        /*002a*/ 	.short	(.L_13 - .L_12)
.L_12:
        /*002c*/ 	.word	0x00000000
        /*0030*/ 	.short	0x0002
        /*0032*/ 	.short	0x0010
        /*0034*/ 	.byte	0x00, 0xf4, 0x21, 0x00


	//----- nvinfo : EIATTR_KPARAM_INFO
	.align		4
.L_13:
        /*0038*/ 	.byte	0x04, 0x17
        /*003a*/ 	.short	(.L_15 - .L_14)
.L_14:
        /*003c*/ 	.word	0x00000000
        /*0040*/ 	.short	0x0001
        /*0042*/ 	.short	0x0008
        /*0044*/ 	.byte	0x00, 0xf4, 0x21, 0x00


	//----- nvinfo : EIATTR_KPARAM_INFO
	.align		4
.L_15:
        /*0048*/ 	.byte	0x04, 0x17
        /*004a*/ 	.short	(.L_17 - .L_16)
.L_16:
        /*004c*/ 	.word	0x00000000
        /*0050*/ 	.short	0x0000
        /*0052*/ 	.short	0x0000
        /*0054*/ 	.byte	0x00, 0xf4, 0x21, 0x00


	//----- nvinfo : EIATTR_SPARSE_MMA_MASK
	.align		4
.L_17:
        /*0058*/ 	.byte	0x03, 0x50
        /*005a*/ 	.short	0x0000


	//----- nvinfo : EIATTR_MAXREG_COUNT
	.align		4
        /*005c*/ 	.byte	0x03, 0x1b
        /*005e*/ 	.short	0x00ff


	//----- nvinfo : EIATTR_NUM_BARRIERS
	.align		4
        /*0060*/ 	.byte	0x02, 0x4c
        /*0062*/ 	.byte	0x01
	.zero		1


	//----- nvinfo : EIATTR_MERCURY_ISA_VERSION
	.align		4
        /*0064*/ 	.byte	0x03, 0x5f
        /*0066*/ 	.short	0x0101


	//----- nvinfo : EIATTR_EXIT_INSTR_OFFSETS
	.align		4
        /*0068*/ 	.byte	0x04, 0x1c
        /*006a*/ 	.short	(.L_19 - .L_18)


	//   ....[0]....
.L_18:
        /*006c*/ 	.word	0x000011c0


	//----- nvinfo : EIATTR_REQNTID
	.align		4
.L_19:
        /*0070*/ 	.byte	0x04, 0x10
        /*0072*/ 	.short	(.L_21 - .L_20)
.L_20:
        /*0074*/ 	.word	0x00000100
        /*0078*/ 	.word	0x00000001
        /*007c*/ 	.word	0x00000001


	//----- nvinfo : EIATTR_CBANK_PARAM_SIZE
	.align		4
.L_21:
        /*0080*/ 	.byte	0x03, 0x19
        /*0082*/ 	.short	0x0028


	//----- nvinfo : EIATTR_PARAM_CBANK
	.align		4
        /*0084*/ 	.byte	0x04, 0x0a
        /*0086*/ 	.short	(.L_23 - .L_22)
	.align		4
.L_22:
        /*0088*/ 	.word	index@(.nv.constant0.gluon_mma)
        /*008c*/ 	.short	0x0210
        /*008e*/ 	.short	0x0028


	//----- nvinfo : EIATTR_SW_WAR
	.align		4
.L_23:
        /*0090*/ 	.byte	0x04, 0x36
        /*0092*/ 	.short	(.L_25 - .L_24)
.L_24:
        /*0094*/ 	.word	0x00000008
.L_25:


//--------------------- .nv.callgraph             --------------------------
	.section	.nv.callgraph,"",@"SHT_CUDA_CALLGRAPH"
	.align	4
	.sectionentsize	8
	.align		4
        /*0000*/ 	.word	0x00000000
	.align		4
        /*0004*/ 	.word	0xffffffff
	.align		4
        /*0008*/ 	.word	0x00000000
	.align		4
        /*000c*/ 	.word	0xfffffffe
	.align		4
        /*0010*/ 	.word	0x00000000
	.align		4
        /*0014*/ 	.word	0xfffffffd
	.align		4
        /*0018*/ 	.word	0x00000000
	.align		4
        /*001c*/ 	.word	0xfffffffc


//--------------------- .text.gluon_mma           --------------------------
	.section	.text.gluon_mma,"ax",@progbits
	.align	128
        .global         gluon_mma
        .type           gluon_mma,@function
        .size           gluon_mma,(.L_x_1 - gluon_mma)
        .other          gluon_mma,@"STO_CUDA_ENTRY STV_DEFAULT"
gluon_mma:
.text.gluon_mma:
[----:B------:R-:W-:Y:S01]  /*0000*/  LDC R1, c[0x0][0x28] ;  /* 0x00000a00ff017b82 */ /* 0x000fe20000000800 */
[----:B------:R-:W0:Y:S01]  /*0010*/  S2R R31, SR_TID.X ;  /* 0x00000000001f7919 */ /* 0x000e220000002100 */
[----:B------:R-:W-:-:S06]  /*0020*/  ULDC.64 UR4, c[0x0][0x210] ;  /* 0x0000840000047ab9 */ /* 0x000fcc0000000a00 */
[----:B------:R-:W1:Y:S01]  /*0030*/  LDC.64 R18, c[0x0][0x218] ;  /* 0x00008600ff127b82 */ /* 0x000e620000000a00 */
[----:B------:R-:W-:Y:S01]  /*0040*/  ULDC.64 UR10, c[0x0][0x208] ;  /* 0x00008200000a7ab9 */ /* 0x000fe20000000a00 */
[----:B0-----:R-:W-:Y:S02]  /*0050*/  SHF.R.U32.HI R0, RZ, 0x5, R31 ;  /* 0x00000005ff007819 */ /* 0x001fe4000001161f */
[----:B------:R-:W-:Y:S02]  /*0060*/  LOP3.LUT R25, R31, 0xf, RZ, 0xc0, !PT ;  /* 0x0000000f1f197812 */ /* 0x000fe400078ec0ff */
[----:B------:R-:W-:-:S04]  /*0070*/  SGXT.U32 R0, R0, 0x3 ;  /* 0x000000030000781a */ /* 0x000fc80000000000 */
[C---:B------:R-:W-:Y:S02]  /*0080*/  LOP3.LUT R91, R0.reuse, 0x8, RZ, 0xfc, !PT ;  /* 0x00000008005b7812 */ /* 0x040fe400078efcff */
[C---:B------:R-:W-:Y:S02]  /*0090*/  LOP3.LUT R95, R0.reuse, 0x20, RZ, 0xfc, !PT ;  /* 0x00000020005f7812 */ /* 0x040fe400078efcff */
[C---:B------:R-:W-:Y:S01]  /*00a0*/  LEA R2, P0, R91.reuse, UR4, 0x5 ;  /* 0x000000045b027c11 */ /* 0x040fe2000f8028ff */
[----:B------:R-:W-:Y:S01]  /*00b0*/  IMAD.SHL.U32 R3, R91, 0x10, RZ ;  /* 0x000000105b037824 */ /* 0x000fe200078e00ff */
[C---:B------:R-:W-:Y:S01]  /*00c0*/  LOP3.LUT R93, R0.reuse, 0x18, RZ, 0xfc, !PT ;  /* 0x00000018005d7812 */ /* 0x040fe200078efcff */
[C---:B------:R-:W-:Y:S01]  /*00d0*/  IMAD.SHL.U32 R9, R95.reuse, 0x10, RZ ;  /* 0x000000105f097824 */ /* 0x040fe200078e00ff */
[----:B------:R-:W-:Y:S02]  /*00e0*/  LEA R8, P2, R95, UR4, 0x5 ;  /* 0x000000045f087c11 */ /* 0x000fe4000f8428ff */
[----:B------:R-:W-:Y:S01]  /*00f0*/  LEA.HI.X R3, R3, UR5, RZ, 0x1, P0 ;  /* 0x0000000503037c11 */ /* 0x000fe200080f0cff */
[----:B------:R-:W-:Y:S01]  /*0100*/  IMAD.SHL.U32 R7, R93, 0x10, RZ ;  /* 0x000000105d077824 */ /* 0x000fe200078e00ff */
[----:B------:R-:W-:-:S02]  /*0110*/  LOP3.LUT R89, R0, 0x10, RZ, 0xfc, !PT ;  /* 0x0000001000597812 */ /* 0x000fc400078efcff */
[----:B------:R-:W-:Y:S01]  /*0120*/  LEA R6, P0, R93, UR4, 0x5 ;  /* 0x000000045d067c11 */ /* 0x000fe2000f8028ff */
[----:B------:R-:W-:Y:S01]  /*0130*/  IMAD.WIDE.U32 R2, R25, 0x2, R2 ;  /* 0x0000000219027825 */ /* 0x000fe200078e0002 */
[----:B------:R-:W-:Y:S02]  /*0140*/  LEA.HI.X R9, R9, UR5, RZ, 0x1, P2 ;  /* 0x0000000509097c11 */ /* 0x000fe400090f0cff */
[----:B------:R-:W-:Y:S01]  /*0150*/  LOP3.LUT R97, R31, 0xe0, RZ, 0xc0, !PT ;  /* 0x000000e01f617812 */ /* 0x000fe200078ec0ff */
[----:B------:R-:W-:Y:S01]  /*0160*/  IMAD.SHL.U32 R5, R89, 0x10, RZ ;  /* 0x0000001059057824 */ /* 0x000fe200078e00ff */
[----:B------:R-:W-:Y:S01]  /*0170*/  LOP3.LUT R23, R0, 0x28, RZ, 0xfc, !PT ;  /* 0x0000002800177812 */ /* 0x000fe200078efcff */
[----:B------:R0:W2:Y:S01]  /*0180*/  LDG.E.U16 R24, desc[UR10][R2.64] ;  /* 0x0000000a02187981 */ /* 0x0000a2000c1e1500 */
[----:B------:R-:W-:Y:S01]  /*0190*/  LEA.HI.X R7, R7, UR5, RZ, 0x1, P0 ;  /* 0x0000000507077c11 */ /* 0x000fe200080f0cff */
[----:B------:R-:W-:Y:S01]  /*01a0*/  IMAD.WIDE.U32 R8, R25, 0x2, R8 ;  /* 0x0000000219087825 */ /* 0x000fe200078e0008 */
[----:B------:R-:W-:-:S02]  /*01b0*/  LEA R4, P1, R89, UR4, 0x5 ;  /* 0x0000000459047c11 */ /* 0x000fc4000f8228ff */
[----:B------:R-:W-:Y:S02]  /*01c0*/  IADD3 R12, P0, R97, UR4, RZ ;  /* 0x00000004610c7c10 */ /* 0x000fe4000ff1e0ff */
[C---:B------:R-:W-:Y:S01]  /*01d0*/  LOP3.LUT R21, R0.reuse, 0x30, RZ, 0xfc, !PT ;  /* 0x0000003000157812 */ /* 0x040fe200078efcff */
[----:B------:R3:W4:Y:S01]  /*01e0*/  LDG.E.U16 R28, desc[UR10][R8.64] ;  /* 0x0000000a081c7981 */ /* 0x000722000c1e1500 */
[C---:B------:R-:W-:Y:S02]  /*01f0*/  SHF.L.U32 R11, R23.reuse, 0x4, RZ ;  /* 0x00000004170b7819 */ /* 0x040fe400000006ff */
[----:B0-----:R-:W-:Y:S02]  /*0200*/  LOP3.LUT R3, R0, 0x38, RZ, 0xfc, !PT ;  /* 0x0000003800037812 */ /* 0x001fe400078efcff */
[----:B------:R-:W-:Y:S01]  /*0210*/  LEA R10, P3, R23, UR4, 0x5 ;  /* 0x00000004170a7c11 */ /* 0x000fe2000f8628ff */
[----:B------:R-:W-:Y:S01]  /*0220*/  IMAD.X R13, RZ, RZ, UR5, P0 ;  /* 0x00000005ff0d7e24 */ /* 0x000fe200080e06ff */
[----:B------:R-:W-:Y:S01]  /*0230*/  LEA.HI.X R5, R5, UR5, RZ, 0x1, P1 ;  /* 0x0000000505057c11 */ /* 0x000fe200088f0cff */
[----:B------:R-:W-:Y:S01]  /*0240*/  IMAD.SHL.U32 R0, R21, 0x10, RZ ;  /* 0x0000001015007824 */ /* 0x000fe200078e00ff */
[----:B------:R-:W-:Y:S01]  /*0250*/  LEA.HI.X R11, R11, UR5, RZ, 0x1, P3 ;  /* 0x000000050b0b7c11 */ /* 0x000fe200098f0cff */
[----:B------:R-:W-:Y:S01]  /*0260*/  IMAD.SHL.U32 R2, R3, 0x10, RZ ;  /* 0x0000001003027824 */ /* 0x000fe200078e00ff */
[----:B------:R-:W-:Y:S01]  /*0270*/  LEA R14, P0, R21, UR4, 0x5 ;  /* 0x00000004150e7c11 */ /* 0x000fe2000f8028ff */
[----:B------:R-:W-:Y:S01]  /*0280*/  IMAD.SHL.U32 R22, R97, 0x4, RZ ;  /* 0x0000000461167824 */ /* 0x000fe200078e00ff */
[----:B---3--:R-:W-:-:S02]  /*0290*/  LEA R8, P1, R3, UR4, 0x5 ;  /* 0x0000000403087c11 */ /* 0x008fc4000f8228ff */
[-C--:B-1----:R-:W-:Y:S01]  /*02a0*/  LEA R16, P2, R97, R18.reuse, 0x3 ;  /* 0x0000001261107211 */ /* 0x082fe200078418ff */
[----:B------:R-:W-:Y:S01]  /*02b0*/  IMAD.WIDE.U32 R4, R25, 0x2, R4 ;  /* 0x0000000219047825 */ /* 0x000fe200078e0004 */
[C---:B------:R-:W-:Y:S02]  /*02c0*/  SHF.L.U32 R20, R91.reuse, 0x7, RZ ;  /* 0x000000075b147819 */ /* 0x040fe400000006ff */
[----:B------:R-:W-:Y:S01]  /*02d0*/  LEA R18, P3, R91, R18, 0x8 ;  /* 0x000000125b127211 */ /* 0x000fe200078640ff */
[C---:B------:R-:W-:Y:S01]  /*02e0*/  IMAD.WIDE.U32 R6, R25.reuse, 0x2, R6 ;  /* 0x0000000219067825 */ /* 0x040fe200078e0006 */
[----:B------:R-:W-:Y:S01]  /*02f0*/  LEA.HI.X R15, R0, UR5, RZ, 0x1, P0 ;  /* 0x00000005000f7c11 */ /* 0x000fe200080f0cff */
[----:B------:R0:W3:Y:S01]  /*0300*/  LDG.E.U16 R26, desc[UR10][R4.64] ;  /* 0x0000000a041a7981 */ /* 0x0000e2000c1e1500 */
[----:B------:R-:W-:Y:S01]  /*0310*/  LEA.HI.X R9, R2, UR5, RZ, 0x1, P1 ;  /* 0x0000000502097c11 */ /* 0x000fe200088f0cff */
[----:B------:R-:W-:Y:S01]  /*0320*/  IMAD.WIDE.U32 R10, R25, 0x2, R10 ;  /* 0x00000002190a7825 */ /* 0x000fe200078e000a */
[-C--:B------:R-:W-:Y:S01]  /*0330*/  LEA.HI.X R17, R22, R19.reuse, RZ, 0x1, P2 ;  /* 0x0000001316117211 */ /* 0x080fe200010f0cff */
[----:B------:R1:W5:Y:S01]  /*0340*/  LDG.E.U16 R27, desc[UR10][R6.64] ;  /* 0x0000000a061b7981 */ /* 0x000362000c1e1500 */
[----:B------:R-:W-:-:S02]  /*0350*/  LEA.HI.X R19, R20, R19, RZ, 0x1, P3 ;  /* 0x0000001314137211 */ /* 0x000fc400018f0cff */
[----:B------:R-:W-:Y:S01]  /*0360*/  LOP3.LUT R0, R31, 0x1f, RZ, 0xc0, !PT ;  /* 0x0000001f1f007812 */ /* 0x000fe200078ec0ff */
[C---:B------:R-:W-:Y:S01]  /*0370*/  IMAD.WIDE.U32 R8, R25.reuse, 0x2, R8 ;  /* 0x0000000219087825 */ /* 0x040fe200078e0008 */
[----:B------:R1:W5:Y:S03]  /*0380*/  LDG.E.U16 R29, desc[UR10][R10.64] ;  /* 0x0000000a0a1d7981 */ /* 0x000366000c1e1500 */
[C---:B0-----:R-:W-:Y:S02]  /*0390*/  IMAD.WIDE.U32 R4, R25.reuse, 0x2, R12 ;  /* 0x0000000219047825 */ /* 0x041fe400078e000c */
[----:B------:R-:W5:Y:S02]  /*03a0*/  LDG.E.U16 R8, desc[UR10][R8.64] ;  /* 0x0000000a08087981 */ /* 0x000f64000c1e1500 */
[----:B-1----:R-:W-:Y:S02]  /*03b0*/  IMAD.WIDE.U32 R6, R25, 0x2, R14 ;  /* 0x0000000219067825 */ /* 0x002fe400078e000e */
[----:B------:R0:W5:Y:S02]  /*03c0*/  LDG.E.U16 R4, desc[UR10][R4.64] ;  /* 0x0000000a04047981 */ /* 0x000164000c1e1500 */
[----:B------:R-:W-:-:S02]  /*03d0*/  IMAD.WIDE.U32 R10, R0, 0x2, R16 ;  /* 0x00000002000a7825 */ /* 0x000fc400078e0010 */
[----:B------:R-:W5:Y:S02]  /*03e0*/  LDG.E.U16 R6, desc[UR10][R6.64] ;  /* 0x0000000a06067981 */ /* 0x000f64000c1e1500 */
[----:B------:R-:W-:Y:S02]  /*03f0*/  IMAD.WIDE.U32 R12, R0, 0x2, R18 ;  /* 0x00000002000c7825 */ /* 0x000fe400078e0012 */
[----:B------:R-:W5:Y:S04]  /*0400*/  LDG.E.U16 R14, desc[UR10][R10.64] ;  /* 0x0000000a0a0e7981 */ /* 0x000f68000c1e1500 */
[----:B------:R-:W5:Y:S04]  /*0410*/  LDG.E.U16 R16, desc[UR10][R10.64+0x80] ;  /* 0x0000800a0a107981 */ /* 0x000f68000c1e1500 */
[----:B------:R-:W5:Y:S04]  /*0420*/  LDG.E.U16 R18, desc[UR10][R12.64] ;  /* 0x0000000a0c127981 */ /* 0x000f68000c1e1500 */
[----:B------:R-:W5:Y:S04]  /*0430*/  LDG.E.U16 R90, desc[UR10][R12.64+0x80] ;  /* 0x0000800a0c5a7981 */ /* 0x000f68000c1e1500 */
[----:B------:R-:W5:Y:S04]  /*0440*/  LDG.E.U16 R15, desc[UR10][R10.64+0x40] ;  /* 0x0000400a0a0f7981 */ /* 0x000f68000c1e1500 */
[----:B------:R1:W5:Y:S04]  /*0450*/  LDG.E.U16 R17, desc[UR10][R10.64+0xc0] ;  /* 0x0000c00a0a117981 */ /* 0x000368000c1e1500 */
[----:B------:R-:W5:Y:S04]  /*0460*/  LDG.E.U16 R19, desc[UR10][R12.64+0x40] ;  /* 0x0000400a0c137981 */ /* 0x000f68000c1e1500 */
[----:B------:R-:W5:Y:S01]  /*0470*/  LDG.E.U16 R7, desc[UR10][R12.64+0xc0] ;  /* 0x0000c00a0c077981 */ /* 0x000f62000c1e1500 */
[----:B------:R-:W1:Y:S01]  /*0480*/  S2UR UR8, SR_CgaCtaId ;  /* 0x00000000000879c3 */ /* 0x000e620000008800 */
[----:B------:R-:W-:-:S02]  /*0490*/  LOP3.LUT R2, R31, 0x60, RZ, 0xc0, !PT ;  /* 0x000000601f027812 */ /* 0x000fc400078ec0ff */
[----:B------:R-:W-:-:S03]  /*04a0*/  SHF.R.S32.HI R30, RZ, 0x7, R31 ;  /* 0x00000007ff1e7819 */ /* 0x000fc6000001141f */
[----:B------:R-:W-:Y:S01]  /*04b0*/  IMAD R25, R25, 0x2, R2 ;  /* 0x0000000219197824 */ /* 0x000fe200078e0202 */
[----:B------:R-:W-:Y:S01]  /*04c0*/  SGXT R2, R30, 0x1 ;  /* 0x000000011e02781a */ /* 0x000fe20000000200 */
[C---:B0-----:R-:W-:Y:S02]  /*04d0*/  IMAD.SHL.U32 R5, R31.reuse, 0x20, RZ ;  /* 0x000000201f057824 */ /* 0x041fe400078e00ff */
[----:B------:R-:W-:Y:S01]  /*04e0*/  IMAD.SHL.U32 R9, R31, 0x100, RZ ;  /* 0x000001001f097824 */ /* 0x000fe200078e00ff */
[----:B------:R-:W-:Y:S01]  /*04f0*/  LOP3.LUT R25, R25, 0x90, R2, 0x78, !PT ;  /* 0x0000009019197812 */ /* 0x000fe200078e7802 */
[----:B------:R-:W-:Y:S01]  /*0500*/  IMAD.SHL.U32 R30, R31, 0x10, RZ ;  /* 0x000000101f1e7824 */ /* 0x000fe200078e00ff */
[----:B------:R-:W-:Y:S02]  /*0510*/  SHF.R.S32.HI R2, RZ, 0x5, R31 ;  /* 0x00000005ff027819 */ /* 0x000fe4000001141f */
[----:B------:R-:W-:Y:S02]  /*0520*/  LOP3.LUT R5, R5, 0x60, RZ, 0xc0, !PT ;  /* 0x0000006005057812 */ /* 0x000fe400078ec0ff */
[----:B-1----:R-:W-:-:S02]  /*0530*/  LOP3.LUT R11, R9, 0x1800, RZ, 0xc0, !PT ;  /* 0x00001800090b7812 */ /* 0x002fc400078ec0ff */
[----:B------:R-:W-:Y:S02]  /*0540*/  SGXT R2, R2, 0x1 ;  /* 0x000000010202781a */ /* 0x000fe40000000200 */
[----:B------:R-:W-:Y:S01]  /*0550*/  LOP3.LUT R9, R5, 0x780, R30, 0xf8, !PT ;  /* 0x0000078005097812 */ /* 0x000fe200078ef81e */
[----:B------:R-:W-:Y:S01]  /*0560*/  IMAD R5, R0, 0x2, R22 ;  /* 0x0000000200057824 */ /* 0x000fe200078e0216 */
[----:B------:R-:W-:Y:S01]  /*0570*/  LOP3.LUT R30, R11, 0x70, R30, 0xf8, !PT ;  /* 0x000000700b1e7812 */ /* 0x000fe200078ef81e */
[----:B------:R-:W-:Y:S01]  /*0580*/  UMOV UR4, 0x400 ;  /* 0x0000040000047882 */ /* 0x000fe20000000000 */
[----:B------:R-:W-:Y:S02]  /*0590*/  LOP3.LUT R11, R2, 0x2010, RZ, 0xc0, !PT ;  /* 0x00002010020b7812 */ /* 0x000fe400078ec0ff */
[----:B------:R-:W-:Y:S01]  /*05a0*/  SHF.R.U32.HI R2, RZ, 0x1, R97 ;  /* 0x00000001ff027819 */ /* 0x000fe20000011661 */
[----:B------:R-:W-:Y:S01]  /*05b0*/  ULEA UR8, UR8, UR4, 0x18 ;  /* 0x0000000408087291 */ /* 0x000fe2000f8ec03f */
[----:B------:R-:W-:-:S02]  /*05c0*/  SHF.L.U32 R10, R31, 0x1, RZ ;  /* 0x000000011f0a7819 */ /* 0x000fc400000006ff */
[----:B------:R-:W-:Y:S02]  /*05d0*/  LOP3.LUT R5, R5, R2, RZ, 0x3c, !PT ;  /* 0x0000000205057212 */ /* 0x000fe400078e3cff */
[----:B------:R-:W-:Y:S02]  /*05e0*/  LOP3.LUT R11, R11, 0x180, R10, 0xf8, !PT ;  /* 0x000001800b0b7812 */ /* 0x000fe400078ef80a */
[----:B------:R-:W-:Y:S01]  /*05f0*/  LOP3.LUT R10, R5, 0x40, RZ, 0x3c, !PT ;  /* 0x00000040050a7812 */ /* 0x000fe200078e3cff */
[----:B------:R-:W-:Y:S02]  /*0600*/  UIADD3 UR4, UR8, 0x1000, URZ ;  /* 0x0000100008047890 */ /* 0x000fe4000fffe03f */
[----:B------:R-:W-:Y:S02]  /*0610*/  USHF.R.U32.HI UR5, URZ, 0x4, UR8 ;  /* 0x000000043f057899 */ /* 0x000fe40008011608 */
[----:B------:R-:W-:Y:S02]  /*0620*/  USHF.R.U32.HI UR4, URZ, 0x4, UR4 ;  /* 0x000000043f047899 */ /* 0x000fe40008011604 */
[----:B------:R-:W-:-:S02]  /*0630*/  USGXT.U32 UR5, UR5, 0xe ;  /* 0x0000000e0505789a */ /* 0x000fc40008000000 */
[----:B------:R-:W-:Y:S02]  /*0640*/  USGXT.U32 UR4, UR4, 0xe ;  /* 0x0000000e0404789a */ /* 0x000fe40008000000 */
[----:B------:R-:W-:Y:S01]  /*0650*/  ULOP3.LUT UR6, UR5, 0x800000, URZ, 0xfc, !UPT ;  /* 0x0080000005067892 */ /* 0x000fe2000f8efc3f */
[----:B------:R-:W-:Y:S02]  /*0660*/  SHF.R.S32.HI R88, RZ, 0x2, R31 ;  /* 0x00000002ff587819 */ /* 0x000fe4000001141f */
[----:B------:R-:W-:Y:S01]  /*0670*/  LOP3.LUT R2, R11, R30, RZ, 0x3c, !PT ;  /* 0x0000001e0b027212 */ /* 0x000fe200078e3cff */
[----:B------:R-:W-:Y:S01]  /*0680*/  UMOV UR5, 0xc0000010 ;  /* 0xc000001000057882 */ /* 0x000fe20000000000 */
[----:B------:R-:W-:Y:S01]  /*0690*/  UMOV UR7, 0x40000040 ;  /* 0x4000004000077882 */ /* 0x000fe20000000000 */
[----:B------:R-:W-:Y:S01]  /*06a0*/  SGXT R88, R88, 0x1 ;  /* 0x000000015858781a */ /* 0x000fe20000000200 */
[----:B--2---:R-:W-:Y:S04]  /*06b0*/  STS.U16 [R25+UR8+0x1100], R24 ;  /* 0x0011001819007988 */ /* 0x004fe80008000408 */
[----:B----4-:R-:W-:Y:S04]  /*06c0*/  STS.U16 [R25+UR8+0x1400], R28 ;  /* 0x0014001c19007988 */ /* 0x010fe80008000408 */
[----:B---3--:R-:W-:Y:S04]  /*06d0*/  STS.U16 [R25+UR8+0x1200], R26 ;  /* 0x0012001a19007988 */ /* 0x008fe80008000408 */
[----:B-----5:R-:W-:Y:S04]  /*06e0*/  STS.U16 [R25+UR8+0x1300], R27 ;  /* 0x0013001b19007988 */ /* 0x020fe80008000408 */
[----:B------:R-:W-:Y:S04]  /*06f0*/  STS.U16 [R25+UR8+0x1500], R29 ;  /* 0x0015001d19007988 */ /* 0x000fe80008000408 */
[----:B------:R-:W-:Y:S04]  /*0700*/  STS.U16 [R25+UR8+0x1700], R8 ;  /* 0x0017000819007988 */ /* 0x000fe80008000408 */
[----:B------:R-:W-:Y:S04]  /*0710*/  STS.U16 [R25+UR8+0x1000], R4 ;  /* 0x0010000419007988 */ /* 0x000fe80008000408 */
[----:B------:R0:W-:Y:S04]  /*0720*/  STS.U16 [R25+UR8+0x1600], R6 ;  /* 0x0016000619007988 */ /* 0x0001e80008000408 */
[----:B------:R-:W-:Y:S04]  /*0730*/  STS.U16 [R5+UR8], R14 ;  /* 0x0000000e05007988 */ /* 0x000fe80008000408 */
[----:B------:R-:W-:Y:S04]  /*0740*/  STS.U16 [R5+UR8+0x800], R16 ;  /* 0x0008001005007988 */ /* 0x000fe80008000408 */
[----:B------:R-:W-:Y:S04]  /*0750*/  STS.U16 [R5+UR8+0x400], R18 ;  /* 0x0004001205007988 */ /* 0x000fe80008000408 */
[----:B------:R-:W-:Y:S04]  /*0760*/  STS.U16 [R5+UR8+0xc00], R90 ;  /* 0x000c005a05007988 */ /* 0x000fe80008000408 */
[----:B------:R-:W-:Y:S04]  /*0770*/  STS.U16 [R10+UR8], R15 ;  /* 0x0000000f0a007988 */ /* 0x000fe80008000408 */
[----:B------:R-:W-:Y:S04]  /*0780*/  STS.U16 [R10+UR8+0x800], R17 ;  /* 0x000800110a007988 */ /* 0x000fe80008000408 */
[----:B------:R-:W-:Y:S04]  /*0790*/  STS.U16 [R10+UR8+0x400], R19 ;  /* 0x000400130a007988 */ /* 0x000fe80008000408 */
[----:B------:R1:W-:Y:S01]  /*07a0*/  STS.U16 [R10+UR8+0xc00], R7 ;  /* 0x000c00070a007988 */ /* 0x0003e20008000408 */
[----:B------:R-:W-:Y:S06]  /*07b0*/  BAR.SYNC.DEFER_BLOCKING 0x0 ;  /* 0x0000000000007b1d */ /* 0x000fec0000010000 */
[----:B0-----:R-:W-:-:S06]  /*07c0*/  WARPGROUP.ARRIVE ;  /* 0x00000000000079c5 */ /* 0x001fcc0000000000 */
[----:B------:R-:W-:Y:S01]  /*07d0*/  HGMMA.64x128x16.F32.BF16 R24, gdesc[UR4].tnspB, RZ, !UPT, gsb0 ;  /* 0x41e00000041879f0 */ /* 0x000fe2000c0018ff */
[----:B------:R-:W-:Y:S02]  /*07e0*/  LOP3.LUT R88, R9, 0x2010, R88, 0xf8, !PT ;  /* 0x0000201009587812 */ /* 0x000fe400078ef858 */
[----:B------:R-:W-:Y:S02]  /*07f0*/  WARPGROUP.DEPBAR.LE gsb0, 0x0 ;  /* 0x00008000000079c5 */ /* 0x000fe40000010000 */
[----:B------:R-:W-:Y:S01]  /*0800*/  IMAD.MOV.U32 R4, RZ, RZ, R24 ;  /* 0x000000ffff047224 */ /* 0x000fe200078e0018 */
[----:B-1----:R-:W-:Y:S01]  /*0810*/  MOV R7, R42 ;  /* 0x0000002a00077202 */ /* 0x002fe20000000f00 */
[----:B------:R-:W-:Y:S02]  /*0820*/  IMAD.MOV.U32 R5, RZ, RZ, R26 ;  /* 0x000000ffff057224 */ /* 0x000fe400078e001a */
[----:B------:R-:W-:Y:S01]  /*0830*/  IMAD.MOV.U32 R6, RZ, RZ, R40 ;  /* 0x000000ffff067224 */ /* 0x000fe200078e0028 */
[----:B------:R-:W-:Y:S01]  /*0840*/  BAR.SYNC.DEFER_BLOCKING 0x0 ;  /* 0x0000000000007b1d */ /* 0x000fe20000010000 */
[----:B------:R-:W-:Y:S01]  /*0850*/  IMAD.MOV.U32 R8, RZ, RZ, R28 ;  /* 0x000000ffff087224 */ /* 0x000fe200078e001c */
[----:B------:R-:W-:Y:S01]  /*0860*/  MOV R11, R46 ;  /* 0x0000002e000b7202 */ /* 0x000fe20000000f00 */
[----:B------:R-:W-:Y:S01]  /*0870*/  IMAD.MOV.U32 R9, RZ, RZ, R30 ;  /* 0x000000ffff097224 */ /* 0x000fe200078e001e */
[----:B------:R-:W-:Y:S01]  /*0880*/  MOV R19, R50 ;  /* 0x0000003200137202 */ /* 0x000fe20000000f00 */
[----:B------:R-:W-:-:S02]  /*0890*/  IMAD.MOV.U32 R10, RZ, RZ, R44 ;  /* 0x000000ffff0a7224 */ /* 0x000fc400078e002c */
[----:B------:R-:W-:Y:S02]  /*08a0*/  IMAD.MOV.U32 R16, RZ, RZ, R32 ;  /* 0x000000ffff107224 */ /* 0x000fe400078e0020 */
[----:B------:R-:W-:Y:S02]  /*08b0*/  IMAD.MOV.U32 R17, RZ, RZ, R34 ;  /* 0x000000ffff117224 */ /* 0x000fe400078e0022 */
[----:B------:R-:W-:Y:S01]  /*08c0*/  IMAD.MOV.U32 R18, RZ, RZ, R48 ;  /* 0x000000ffff127224 */ /* 0x000fe200078e0030 */
[----:B------:R-:W-:Y:S01]  /*08d0*/  LOP3.LUT R42, R88, 0x10, RZ, 0x3c, !PT ;  /* 0x00000010582a7812 */ /* 0x000fe200078e3cff */
[----:B------:R-:W-:Y:S01]  /*08e0*/  IMAD.MOV.U32 R12, RZ, RZ, R29 ;  /* 0x000000ffff0c7224 */ /* 0x000fe200078e001d */
[----:B------:R-:W-:Y:S01]  /*08f0*/  MOV R15, R47 ;  /* 0x0000002f000f7202 */ /* 0x000fe20000000f00 */
[----:B------:R-:W-:Y:S02]  /*0900*/  IMAD.MOV.U32 R13, RZ, RZ, R31 ;  /* 0x000000ffff0d7224 */ /* 0x000fe400078e001f */
[----:B------:R-:W-:Y:S01]  /*0910*/  IMAD.MOV.U32 R14, RZ, RZ, R45 ;  /* 0x000000ffff0e7224 */ /* 0x000fe200078e002d */
[----:B------:R0:W-:Y:S04]  /*0920*/  STS.128 [R88+UR8], R4 ;  /* 0x0000000458007988 */ /* 0x0001e80008000c08 */
[----:B------:R1:W-:Y:S04]  /*0930*/  STS.128 [R88+UR8+0x800], R8 ;  /* 0x0008000858007988 */ /* 0x0003e80008000c08 */
[----:B------:R2:W-:Y:S01]  /*0940*/  STS.128 [R88+UR8+0x1000], R16 ;  /* 0x0010001058007988 */ /* 0x0005e20008000c08 */
[----:B0-----:R-:W-:Y:S01]  /*0950*/  IMAD.MOV.U32 R4, RZ, RZ, R36 ;  /* 0x000000ffff047224 */ /* 0x001fe200078e0024 */
[----:B------:R-:W-:Y:S01]  /*0960*/  MOV R7, R54 ;  /* 0x0000003600077202 */ /* 0x000fe20000000f00 */
[----:B------:R-:W-:-:S02]  /*0970*/  IMAD.MOV.U32 R36, RZ, RZ, R37 ;  /* 0x000000ffff247224 */ /* 0x000fc400078e0025 */
[----:B------:R-:W-:Y:S01]  /*0980*/  IMAD.MOV.U32 R5, RZ, RZ, R38 ;  /* 0x000000ffff057224 */ /* 0x000fe200078e0026 */
[----:B-1----:R-:W-:Y:S01]  /*0990*/  MOV R11, R43 ;  /* 0x0000002b000b7202 */ /* 0x002fe20000000f00 */
[----:B------:R-:W-:Y:S02]  /*09a0*/  IMAD.MOV.U32 R6, RZ, RZ, R52 ;  /* 0x000000ffff067224 */ /* 0x000fe400078e0034 */
[----:B------:R-:W-:Y:S01]  /*09b0*/  IMAD.MOV.U32 R37, RZ, RZ, R39 ;  /* 0x000000ffff257224 */ /* 0x000fe200078e0027 */
[----:B--2---:R-:W-:Y:S01]  /*09c0*/  MOV R19, R51 ;  /* 0x0000003300137202 */ /* 0x004fe20000000f00 */
[----:B------:R-:W-:Y:S01]  /*09d0*/  IMAD.MOV.U32 R8, RZ, RZ, R25 ;  /* 0x000000ffff087224 */ /* 0x000fe200078e0019 */
[----:B------:R-:W-:Y:S01]  /*09e0*/  MOV R39, R55 ;  /* 0x0000003700277202 */ /* 0x000fe20000000f00 */
[----:B------:R-:W-:Y:S02]  /*09f0*/  IMAD.MOV.U32 R9, RZ, RZ, R27 ;  /* 0x000000ffff097224 */ /* 0x000fe400078e001b */
[----:B------:R-:W-:-:S02]  /*0a00*/  IMAD.MOV.U32 R10, RZ, RZ, R41 ;  /* 0x000000ffff0a7224 */ /* 0x000fc400078e0029 */
[----:B------:R-:W-:Y:S02]  /*0a10*/  IMAD.MOV.U32 R16, RZ, RZ, R33 ;  /* 0x000000ffff107224 */ /* 0x000fe400078e0021 */
[----:B------:R-:W-:Y:S02]  /*0a20*/  IMAD.MOV.U32 R17, RZ, RZ, R35 ;  /* 0x000000ffff117224 */ /* 0x000fe400078e0023 */
[----:B------:R-:W-:Y:S02]  /*0a30*/  IMAD.MOV.U32 R18, RZ, RZ, R49 ;  /* 0x000000ffff127224 */ /* 0x000fe400078e0031 */
[----:B------:R-:W-:Y:S01]  /*0a40*/  IMAD.MOV.U32 R38, RZ, RZ, R53 ;  /* 0x000000ffff267224 */ /* 0x000fe200078e0035 */
[----:B------:R-:W-:Y:S01]  /*0a50*/  STS.128 [R88+UR8+0x1800], R4 ;  /* 0x0018000458007988 */ /* 0x000fe20008000c08 */
[----:B------:R-:W-:Y:S01]  /*0a60*/  IMAD.MOV.U32 R28, RZ, RZ, R60 ;  /* 0x000000ffff1c7224 */ /* 0x000fe200078e003c */
[----:B------:R-:W-:Y:S01]  /*0a70*/  MOV R31, R78 ;  /* 0x0000004e001f7202 */ /* 0x000fe20000000f00 */
[----:B------:R-:W-:Y:S01]  /*0a80*/  IMAD.MOV.U32 R29, RZ, RZ, R62 ;  /* 0x000000ffff1d7224 */ /* 0x000fe200078e003e */
[----:B------:R-:W-:Y:S01]  /*0a90*/  STS.128 [R42+UR8], R8 ;  /* 0x000000082a007988 */ /* 0x000fe20008000c08 */
[----:B------:R-:W-:Y:S01]  /*0aa0*/  IMAD.MOV.U32 R30, RZ, RZ, R76 ;  /* 0x000000ffff1e7224 */ /* 0x000fe200078e004c */
[----:B------:R-:W0:Y:S02]  /*0ab0*/  LDC.64 R40, c[0x0][0x220] ;  /* 0x00008800ff287b82 */ /* 0x000e240000000a00 */
[----:B------:R-:W-:Y:S04]  /*0ac0*/  STS.128 [R42+UR8+0x800], R12 ;  /* 0x0008000c2a007988 */ /* 0x000fe80008000c08 */
[----:B------:R-:W-:Y:S04]  /*0ad0*/  STS.128 [R42+UR8+0x1000], R16 ;  /* 0x001000102a007988 */ /* 0x000fe80008000c08 */
[----:B------:R1:W-:Y:S01]  /*0ae0*/  STS.128 [R42+UR8+0x1800], R36 ;  /* 0x001800242a007988 */ /* 0x0003e20008000c08 */
[----:B------:R-:W-:Y:S06]  /*0af0*/  BAR.SYNC.DEFER_BLOCKING 0x0 ;  /* 0x0000000000007b1d */ /* 0x000fec0000010000 */
[----:B------:R-:W2:Y:S04]  /*0b00*/  LDS.128 R4, [R2+UR8] ;  /* 0x0000000802047984 */ /* 0x000ea80008000c00 */
[----:B------:R-:W-:Y:S04]  /*0b10*/  LDS.128 R16, [R2+UR8+0x200] ;  /* 0x0002000802107984 */ /* 0x000fe80008000c00 */
[----:B------:R-:W-:Y:S04]  /*0b20*/  LDS.128 R12, [R2+UR8+0x400] ;  /* 0x00040008020c7984 */ /* 0x000fe80008000c00 */
[----:B------:R-:W-:Y:S01]  /*0b30*/  LDS.128 R8, [R2+UR8+0x600] ;  /* 0x0006000802087984 */ /* 0x000fe20008000c00 */
[----:B------:R-:W-:Y:S01]  /*0b40*/  BAR.SYNC.DEFER_BLOCKING 0x0 ;  /* 0x0000000000007b1d */ /* 0x000fe20000010000 */
[----:B------:R-:W-:Y:S01]  /*0b50*/  IMAD.MOV.U32 R60, RZ, RZ, R61 ;  /* 0x000000ffff3c7224 */ /* 0x000fe200078e003d */
[----:B------:R-:W-:Y:S01]  /*0b60*/  MOV R27, R74 ;  /* 0x0000004a001b7202 */ /* 0x000fe20000000f00 */
[----:B------:R-:W-:Y:S01]  /*0b70*/  IMAD.MOV.U32 R24, RZ, RZ, R56 ;  /* 0x000000ffff187224 */ /* 0x000fe200078e0038 */
[----:B------:R-:W-:Y:S01]  /*0b80*/  MOV R35, R82 ;  /* 0x0000005200237202 */ /* 0x000fe20000000f00 */
[----:B------:R-:W-:Y:S01]  /*0b90*/  IMAD.MOV.U32 R25, RZ, RZ, R58 ;  /* 0x000000ffff197224 */ /* 0x000fe200078e003a */
[----:B-1----:R-:W-:Y:S01]  /*0ba0*/  MOV R39, R86 ;  /* 0x0000005600277202 */ /* 0x002fe20000000f00 */
[----:B------:R-:W-:Y:S01]  /*0bb0*/  IMAD.MOV.U32 R26, RZ, RZ, R72 ;  /* 0x000000ffff1a7224 */ /* 0x000fe200078e0048 */
[----:B------:R-:W-:Y:S01]  /*0bc0*/  MOV R47, R75 ;  /* 0x0000004b002f7202 */ /* 0x000fe20000000f00 */
[----:B------:R-:W-:-:S02]  /*0bd0*/  IMAD.MOV.U32 R32, RZ, RZ, R64 ;  /* 0x000000ffff207224 */ /* 0x000fc400078e0040 */
[----:B------:R-:W-:Y:S02]  /*0be0*/  IMAD.MOV.U32 R33, RZ, RZ, R66 ;  /* 0x000000ffff217224 */ /* 0x000fe400078e0042 */
[----:B------:R-:W-:Y:S02]  /*0bf0*/  IMAD.MOV.U32 R34, RZ, RZ, R80 ;  /* 0x000000ffff227224 */ /* 0x000fe400078e0050 */
[----:B------:R-:W-:Y:S02]  /*0c00*/  IMAD.MOV.U32 R36, RZ, RZ, R68 ;  /* 0x000000ffff247224 */ /* 0x000fe400078e0044 */
[----:B------:R-:W-:Y:S02]  /*0c10*/  IMAD.MOV.U32 R37, RZ, RZ, R70 ;  /* 0x000000ffff257224 */ /* 0x000fe400078e0046 */
[----:B------:R-:W-:Y:S02]  /*0c20*/  IMAD.MOV.U32 R38, RZ, RZ, R84 ;  /* 0x000000ffff267224 */ /* 0x000fe400078e0054 */
[----:B------:R-:W-:Y:S01]  /*0c30*/  IMAD.MOV.U32 R61, RZ, RZ, R63 ;  /* 0x000000ffff3d7224 */ /* 0x000fe200078e003f */
[----:B------:R-:W-:Y:S01]  /*0c40*/  MOV R63, R79 ;  /* 0x0000004f003f7202 */ /* 0x000fe20000000f00 */
[----:B------:R1:W-:Y:S01]  /*0c50*/  STS.128 [R88+UR8+0x800], R28 ;  /* 0x0008001c58007988 */ /* 0x0003e20008000c08 */
[----:B------:R-:W-:-:S02]  /*0c60*/  IMAD.MOV.U32 R44, RZ, RZ, R57 ;  /* 0x000000ffff2c7224 */ /* 0x000fc400078e0039 */
[----:B------:R-:W-:Y:S02]  /*0c70*/  IMAD.MOV.U32 R45, RZ, RZ, R59 ;  /* 0x000000ffff2d7224 */ /* 0x000fe400078e003b */
[----:B------:R-:W-:Y:S02]  /*0c80*/  IMAD.MOV.U32 R46, RZ, RZ, R73 ;  /* 0x000000ffff2e7224 */ /* 0x000fe400078e0049 */
[----:B------:R-:W-:Y:S02]  /*0c90*/  IMAD.MOV.U32 R62, RZ, RZ, R77 ;  /* 0x000000ffff3e7224 */ /* 0x000fe400078e004d */
[----:B------:R-:W-:Y:S02]  /*0ca0*/  IMAD.MOV.U32 R64, RZ, RZ, R69 ;  /* 0x000000ffff407224 */ /* 0x000fe400078e0045 */
[----:B------:R-:W-:Y:S02]  /*0cb0*/  IMAD.MOV.U32 R66, RZ, RZ, R85 ;  /* 0x000000ffff427224 */ /* 0x000fe400078e0055 */
[----:B-1----:R-:W-:Y:S01]  /*0cc0*/  IMAD.MOV.U32 R28, RZ, RZ, R65 ;  /* 0x000000ffff1c7224 */ /* 0x002fe200078e0041 */
[----:B------:R-:W-:Y:S01]  /*0cd0*/  MOV R31, R83 ;  /* 0x00000053001f7202 */ /* 0x000fe20000000f00 */
[----:B------:R-:W-:Y:S01]  /*0ce0*/  IMAD.MOV.U32 R29, RZ, RZ, R67 ;  /* 0x000000ffff1d7224 */ /* 0x000fe200078e0043 */
[----:B------:R-:W-:Y:S01]  /*0cf0*/  MOV R67, R87 ;  /* 0x0000005700437202 */ /* 0x000fe20000000f00 */
[----:B------:R-:W-:-:S02]  /*0d00*/  IMAD.MOV.U32 R30, RZ, RZ, R81 ;  /* 0x000000ffff1e7224 */ /* 0x000fc400078e0051 */
[----:B------:R-:W-:Y:S01]  /*0d10*/  IMAD.MOV.U32 R65, RZ, RZ, R71 ;  /* 0x000000ffff417224 */ /* 0x000fe200078e0047 */
[----:B------:R-:W-:Y:S04]  /*0d20*/  STS.128 [R88+UR8], R24 ;  /* 0x0000001858007988 */ /* 0x000fe80008000c08 */
[----:B------:R0:W-:Y:S04]  /*0d30*/  STS.128 [R88+UR8+0x1000], R32 ;  /* 0x0010002058007988 */ /* 0x0001e80008000c08 */
[----:B------:R1:W-:Y:S04]  /*0d40*/  STS.128 [R88+UR8+0x1800], R36 ;  /* 0x0018002458007988 */ /* 0x0003e80008000c08 */
[----:B------:R3:W-:Y:S04]  /*0d50*/  STS.128 [R42+UR8], R44 ;  /* 0x0000002c2a007988 */ /* 0x0007e80008000c08 */
[----:B------:R-:W-:Y:S04]  /*0d60*/  STS.128 [R42+UR8+0x800], R60 ;  /* 0x0008003c2a007988 */ /* 0x000fe80008000c08 */
[----:B------:R-:W-:Y:S04]  /*0d70*/  STS.128 [R42+UR8+0x1000], R28 ;  /* 0x0010001c2a007988 */ /* 0x000fe80008000c08 */
[----:B------:R4:W-:Y:S01]  /*0d80*/  STS.128 [R42+UR8+0x1800], R64 ;  /* 0x001800402a007988 */ /* 0x0009e20008000c08 */
[----:B------:R-:W-:Y:S01]  /*0d90*/  BAR.SYNC.DEFER_BLOCKING 0x0 ;  /* 0x0000000000007b1d */ /* 0x000fe20000010000 */
[-C--:B0-----:R-:W-:Y:S01]  /*0da0*/  LEA R32, P0, R97, R40.reuse, 0x4 ;  /* 0x0000002861207211 */ /* 0x081fe200078020ff */
[----:B------:R-:W-:Y:S01]  /*0db0*/  IMAD.SHL.U32 R52, R95, 0x80, RZ ;  /* 0x000000805f347824 */ /* 0x000fe200078e00ff */
[----:B-1----:R-:W-:-:S02]  /*0dc0*/  LEA R36, P1, R89, R40, 0x9 ;  /* 0x0000002859247211 */ /* 0x002fc400078248ff */
[----:B------:R-:W-:Y:S01]  /*0dd0*/  LEA.HI.X R33, R22, R41, RZ, 0x2, P0 ;  /* 0x0000002916217211 */ /* 0x000fe200000f14ff */
[----:B------:R-:W-:Y:S01]  /*0de0*/  IMAD.SHL.U32 R22, R89, 0x80, RZ ;  /* 0x0000008059167824 */ /* 0x000fe200078e00ff */
[-C--:B------:R-:W-:Y:S02]  /*0df0*/  LEA R34, P0, R91, R40.reuse, 0x9 ;  /* 0x000000285b227211 */ /* 0x080fe400078048ff */
[C---:B------:R-:W-:Y:S02]  /*0e00*/  SHF.L.U32 R54, R23.reuse, 0x7, RZ ;  /* 0x0000000717367819 */ /* 0x040fe400000006ff */
[-C--:B---3--:R-:W-:Y:S02]  /*0e10*/  LEA R44, P4, R23, R40.reuse, 0x9 ;  /* 0x00000028172c7211 */ /* 0x088fe400078848ff */
[-C--:B----4-:R-:W-:Y:S01]  /*0e20*/  LEA R42, P3, R95, R40.reuse, 0x9 ;  /* 0x000000285f2a7211 */ /* 0x090fe200078648ff */
[C---:B------:R-:W-:Y:S01]  /*0e30*/  IMAD.SHL.U32 R56, R21.reuse, 0x80, RZ ;  /* 0x0000008015387824 */ /* 0x040fe200078e00ff */
[----:B------:R-:W-:-:S02]  /*0e40*/  LEA R46, P5, R21, R40, 0x9 ;  /* 0x00000028152e7211 */ /* 0x000fc400078a48ff */
[-C--:B------:R-:W-:Y:S02]  /*0e50*/  LEA.HI.X R35, R20, R41.reuse, RZ, 0x2, P0 ;  /* 0x0000002914237211 */ /* 0x080fe400000f14ff */
[-C--:B------:R-:W-:Y:S01]  /*0e60*/  LEA.HI.X R37, R22, R41.reuse, RZ, 0x2, P1 ;  /* 0x0000002916257211 */ /* 0x080fe200008f14ff */
[----:B------:R-:W0:Y:S01]  /*0e70*/  LDS.128 R24, [R2+UR8] ;  /* 0x0000000802187984 */ /* 0x000e220008000c00 */
[----:B------:R-:W-:-:S03]  /*0e80*/  LEA.HI.X R43, R52, R41, RZ, 0x2, P3 ;  /* 0x00000029342b7211 */ /* 0x000fc600018f14ff */
[----:B------:R-:W1:Y:S01]  /*0e90*/  LDS.128 R28, [R2+UR8+0x200] ;  /* 0x00020008021c7984 */ /* 0x000e620008000c00 */
[----:B------:R-:W-:-:S03]  /*0ea0*/  LEA.HI.X R45, R54, R41, RZ, 0x2, P4 ;  /* 0x00000029362d7211 */ /* 0x000fc600020f14ff */
[----:B------:R-:W3:Y:S04]  /*0eb0*/  LDS.128 R20, [R2+UR8+0x400] ;  /* 0x0004000802147984 */ /* 0x000ee80008000c00 */
[----:B------:R-:W4:Y:S01]  /*0ec0*/  LDS.128 R52, [R2+UR8+0x600] ;  /* 0x0006000802347984 */ /* 0x000f220008000c00 */
[C---:B------:R-:W-:Y:S01]  /*0ed0*/  IMAD.SHL.U32 R50, R93.reuse, 0x80, RZ ;  /* 0x000000805d327824 */ /* 0x040fe200078e00ff */
[-C--:B------:R-:W-:Y:S02]  /*0ee0*/  LEA R38, P2, R93, R40.reuse, 0x9 ;  /* 0x000000285d267211 */ /* 0x080fe400078448ff */
[C---:B------:R-:W-:Y:S01]  /*0ef0*/  LEA R48, P6, R3.reuse, R40, 0x9 ;  /* 0x0000002803307211 */ /* 0x040fe200078c48ff */
[----:B------:R-:W-:Y:S01]  /*0f00*/  IMAD.SHL.U32 R40, R3, 0x80, RZ ;  /* 0x0000008003287824 */ /* 0x000fe200078e00ff */
[-C--:B------:R-:W-:Y:S01]  /*0f10*/  LEA.HI.X R39, R50, R41.reuse, RZ, 0x2, P2 ;  /* 0x0000002932277211 */ /* 0x080fe200010f14ff */
[----:B------:R-:W-:Y:S01]  /*0f20*/  IMAD.WIDE.U32 R32, R0, 0x4, R32 ;  /* 0x0000000400207825 */ /* 0x000fe200078e0020 */
[----:B------:R-:W-:-:S02]  /*0f30*/  LEA.HI.X R47, R56, R41, RZ, 0x2, P5 ;  /* 0x00000029382f7211 */ /* 0x000fc400028f14ff */
[----:B------:R-:W-:Y:S01]  /*0f40*/  LEA.HI.X R49, R40, R41, RZ, 0x2, P6 ;  /* 0x0000002928317211 */ /* 0x000fe200030f14ff */
[C---:B------:R-:W-:Y:S01]  /*0f50*/  IMAD.WIDE.U32 R34, R0.reuse, 0x4, R34 ;  /* 0x0000000400227825 */ /* 0x040fe200078e0022 */
[----:B--2---:R-:W-:Y:S03]  /*0f60*/  STG.E desc[UR10][R32.64], R4 ;  /* 0x0000000420007986 */ /* 0x004fe6000c10190a */
[C---:B------:R-:W-:Y:S01]  /*0f70*/  IMAD.WIDE.U32 R36, R0.reuse, 0x4, R36 ;  /* 0x0000000400247825 */ /* 0x040fe200078e0024 */
[----:B------:R-:W-:Y:S03]  /*0f80*/  STG.E desc[UR10][R32.64+0x80], R6 ;  /* 0x0000800620007986 */ /* 0x000fe6000c10190a */
[----:B------:R-:W-:-:S04]  /*0f90*/  IMAD.WIDE.U32 R38, R0, 0x4, R38 ;  /* 0x0000000400267825 */ /* 0x000fc800078e0026 */
[----:B------:R-:W-:-:S04]  /*0fa0*/  IMAD.WIDE.U32 R40, R0, 0x4, R42 ;  /* 0x0000000400287825 */ /* 0x000fc800078e002a */
[C---:B------:R-:W-:Y:S01]  /*0fb0*/  IMAD.WIDE.U32 R42, R0.reuse, 0x4, R44 ;  /* 0x00000004002a7825 */ /* 0x040fe200078e002c */
[----:B0-----:R-:W-:Y:S03]  /*0fc0*/  STG.E desc[UR10][R32.64+0x100], R24 ;  /* 0x0001001820007986 */ /* 0x001fe6000c10190a */
[C---:B------:R-:W-:Y:S01]  /*0fd0*/  IMAD.WIDE.U32 R44, R0.reuse, 0x4, R46 ;  /* 0x00000004002c7825 */ /* 0x040fe200078e002e */
[----:B------:R-:W-:Y:S03]  /*0fe0*/  STG.E desc[UR10][R32.64+0x180], R26 ;  /* 0x0001801a20007986 */ /* 0x000fe6000c10190a */
[----:B------:R-:W-:Y:S01]  /*0ff0*/  IMAD.WIDE.U32 R46, R0, 0x4, R48 ;  /* 0x00000004002e7825 */ /* 0x000fe200078e0030 */
[----:B------:R-:W-:Y:S04]  /*1000*/  STG.E desc[UR10][R34.64], R5 ;  /* 0x0000000522007986 */ /* 0x000fe8000c10190a */
[----:B------:R-:W-:Y:S04]  /*1010*/  STG.E desc[UR10][R34.64+0x80], R7 ;  /* 0x0000800722007986 */ /* 0x000fe8000c10190a */
[----:B------:R-:W-:Y:S04]  /*1020*/  STG.E desc[UR10][R34.64+0x100], R25 ;  /* 0x0001001922007986 */ /* 0x000fe8000c10190a */
[----:B------:R-:W-:Y:S04]  /*1030*/  STG.E desc[UR10][R34.64+0x180], R27 ;  /* 0x0001801b22007986 */ /* 0x000fe8000c10190a */
[----:B------:R-:W-:Y:S04]  /*1040*/  STG.E desc[UR10][R36.64], R16 ;  /* 0x0000001024007986 */ /* 0x000fe8000c10190a */
[----:B------:R-:W-:Y:S04]  /*1050*/  STG.E desc[UR10][R36.64+0x80], R18 ;  /* 0x0000801224007986 */ /* 0x000fe8000c10190a */
[----:B-1----:R-:W-:Y:S04]  /*1060*/  STG.E desc[UR10][R36.64+0x100], R28 ;  /* 0x0001001c24007986 */ /* 0x002fe8000c10190a */
[----:B------:R-:W-:Y:S04]  /*1070*/  STG.E desc[UR10][R36.64+0x180], R30 ;  /* 0x0001801e24007986 */ /* 0x000fe8000c10190a */
[----:B------:R-:W-:Y:S04]  /*1080*/  STG.E desc[UR10][R38.64], R17 ;  /* 0x0000001126007986 */ /* 0x000fe8000c10190a */
[----:B------:R-:W-:Y:S04]  /*1090*/  STG.E desc[UR10][R38.64+0x80], R19 ;  /* 0x0000801326007986 */ /* 0x000fe8000c10190a */
[----:B------:R-:W-:Y:S04]  /*10a0*/  STG.E desc[UR10][R38.64+0x100], R29 ;  /* 0x0001001d26007986 */ /* 0x000fe8000c10190a */
[----:B------:R-:W-:Y:S04]  /*10b0*/  STG.E desc[UR10][R38.64+0x180], R31 ;  /* 0x0001801f26007986 */ /* 0x000fe8000c10190a */
[----:B------:R-:W-:Y:S04]  /*10c0*/  STG.E desc[UR10][R40.64], R12 ;  /* 0x0000000c28007986 */ /* 0x000fe8000c10190a */
[----:B------:R-:W-:Y:S04]  /*10d0*/  STG.E desc[UR10][R40.64+0x80], R14 ;  /* 0x0000800e28007986 */ /* 0x000fe8000c10190a */
[----:B---3--:R-:W-:Y:S04]  /*10e0*/  STG.E desc[UR10][R40.64+0x100], R20 ;  /* 0x0001001428007986 */ /* 0x008fe8000c10190a */
[----:B------:R-:W-:Y:S04]  /*10f0*/  STG.E desc[UR10][R40.64+0x180], R22 ;  /* 0x0001801628007986 */ /* 0x000fe8000c10190a */
[----:B------:R-:W-:Y:S04]  /*1100*/  STG.E desc[UR10][R42.64], R13 ;  /* 0x0000000d2a007986 */ /* 0x000fe8000c10190a */
[----:B------:R-:W-:Y:S04]  /*1110*/  STG.E desc[UR10][R42.64+0x80], R15 ;  /* 0x0000800f2a007986 */ /* 0x000fe8000c10190a */
[----:B------:R-:W-:Y:S04]  /*1120*/  STG.E desc[UR10][R42.64+0x100], R21 ;  /* 0x000100152a007986 */ /* 0x000fe8000c10190a */
[----:B------:R-:W-:Y:S04]  /*1130*/  STG.E desc[UR10][R42.64+0x180], R23 ;  /* 0x000180172a007986 */ /* 0x000fe8000c10190a */
[----:B------:R-:W-:Y:S04]  /*1140*/  STG.E desc[UR10][R44.64], R8 ;  /* 0x000000082c007986 */ /* 0x000fe8000c10190a */
[----:B------:R-:W-:Y:S04]  /*1150*/  STG.E desc[UR10][R44.64+0x80], R10 ;  /* 0x0000800a2c007986 */ /* 0x000fe8000c10190a */
[----:B----4-:R-:W-:Y:S04]  /*1160*/  STG.E desc[UR10][R44.64+0x100], R52 ;  /* 0x000100342c007986 */ /* 0x010fe8000c10190a */
[----:B------:R-:W-:Y:S04]  /*1170*/  STG.E desc[UR10][R44.64+0x180], R54 ;  /* 0x000180362c007986 */ /* 0x000fe8000c10190a */
[----:B------:R-:W-:Y:S04]  /*1180*/  STG.E desc[UR10][R46.64], R9 ;  /* 0x000000092e007986 */ /* 0x000fe8000c10190a */
[----:B------:R-:W-:Y:S04]  /*1190*/  STG.E desc[UR10][R46.64+0x80], R11 ;  /* 0x0000800b2e007986 */ /* 0x000fe8000c10190a */
[----:B------:R-:W-:Y:S04]  /*11a0*/  STG.E desc[UR10][R46.64+0x100], R53 ;  /* 0x000100352e007986 */ /* 0x000fe8000c10190a */
[----:B------:R-:W-:Y:S01]  /*11b0*/  STG.E desc[UR10][R46.64+0x180], R55 ;  /* 0x000180372e007986 */ /* 0x000fe2000c10190a */
[----:B------:R-:W-:Y:S05]  /*11c0*/  EXIT ;  /* 0x000000000000794d */ /* 0x000fea0003800000 */
.L_x_0:
[----:B------:R-:W-:-:S00]  /*11d0*/  BRA `(.L_x_0) ;  /* 0xfffffffc00fc7947 */ /* 0x000fc0000383ffff */
[----:B------:R-:W-:-:S00]  /*11e0*/  NOP ;  /* 0x0000000000007918 */ /* 0x000fc00000000000 */
        /* <DEDUP_REMOVED lines=9> */
.L_x_1:


//--------------------- .nv.shared.gluon_mma      --------------------------
	.section	.nv.shared.gluon_mma,"aw",@nobits
	.sectionflags	@""
	.align	16
	.zero		1024


//--------------------- .nv.shared.reserved.0     --------------------------
	.section	.nv.shared.reserved.0,"aw",@nobits
	.weak		__nv_reservedSMEM_offset_0_alias
	.size		__nv_reservedSMEM_offset_0_alias, 0, 0
	.other		__nv_reservedSMEM_offset_0_alias,@"STO_CUDA_RESERVED_SHARED STV_DEFAULT"
__nv_reservedSMEM_offset_0_alias:
	.zero		0


//--------------------- .nv.constant0.gluon_mma   --------------------------
	.section	.nv.constant0.gluon_mma,"a",@progbits
	.sectionflags	@""
	.align	4
.nv.constant0.gluon_mma:
	.zero		568


//--------------------- SYMBOLS --------------------------

	.type		.nv.reservedSmem.offset0,@object
	.size		.nv.reservedSmem.offset0,0x4
